	.headerflags	@"EF_CUDA_TEXMODE_UNIFIED EF_CUDA_64BIT_ADDRESS EF_CUDA_ACCELERATORS EF_CUDA_SM90 EF_CUDA_VIRTUAL_SM(EF_CUDA_SM90)"
	.elftype	@"ET_EXEC"


//--------------------- .nv.info                  --------------------------
	.section	.nv.info,"",@"SHT_CUDA_INFO"
	.align	4


	//----- nvinfo : EIATTR_REGCOUNT
	.align		4
        /*0000*/ 	.byte	0x04, 0x2f
        /*0002*/ 	.short	(.L_1 - .L_0)
	.align		4
.L_0:
        /*0004*/ 	.word	index@(triton_poi_fused_max_pool2d_with_indices_0)
        /*0008*/ 	.word	0x00000016


	//----- nvinfo : EIATTR_MIN_STACK_SIZE
	.align		4
.L_1:
        /*000c*/ 	.byte	0x04, 0x12
        /*000e*/ 	.short	(.L_3 - .L_2)
	.align		4
.L_2:
        /*0010*/ 	.word	index@(triton_poi_fused_max_pool2d_with_indices_0)
        /*0014*/ 	.word	0x00000000


	//----- nvinfo : EIATTR_FRAME_SIZE
	.align		4
.L_3:
        /*0018*/ 	.byte	0x04, 0x11
        /*001a*/ 	.short	(.L_5 - .L_4)
	.align		4
.L_4:
        /*001c*/ 	.word	index@(triton_poi_fused_max_pool2d_with_indices_0)
        /*0020*/ 	.word	0x00000000


	//----- nvinfo : EIATTR_MIN_STACK_SIZE
	.align		4
.L_5:
        /*0024*/ 	.byte	0x04, 0x12
        /*0026*/ 	.short	(.L_7 - .L_6)
	.align		4
.L_6:
        /*0028*/ 	.word	index@(triton_poi_fused_max_pool2d_with_indices_0)
        /*002c*/ 	.word	0x00000000
.L_7:


//--------------------- .nv.info.triton_poi_fused_max_pool2d_with_indices_0 --------------------------
	.section	.nv.info.triton_poi_fused_max_pool2d_with_indices_0,"",@"SHT_CUDA_INFO"
	.sectionflags	@""
	.align	4


	//----- nvinfo : EIATTR_CUDA_API_VERSION
	.align		4
        /*0000*/ 	.byte	0x04, 0x37
        /*0002*/ 	.short	(.L_9 - .L_8)
.L_8:
        /*0004*/ 	.word	0x0000007c


	//----- nvinfo : EIATTR_KPARAM_INFO
	.align		4
.L_9:
        /*0008*/ 	.byte	0x04, 0x17
        /*000a*/ 	.short	(.L_11 - .L_10)
.L_10:
        /*000c*/ 	.word	0x00000000
        /*0010*/ 	.short	0x0002
        /*0012*/ 	.short	0x0010
        /*0014*/ 	.byte	0x00, 0xf0, 0x11, 0x00


	//----- nvinfo : EIATTR_KPARAM_INFO
	.align		4
.L_11:
        /*0018*/ 	.byte	0x04, 0x17
        /*001a*/ 	.short	(.L_13 - .L_12)
.L_12:
        /*001c*/ 	.word	0x00000000
        /*0020*/ 	.short	0x0001
        /*0022*/ 	.short	0x0008
        /*0024*/ 	.byte	0x00, 0xf4, 0x21, 0x00


	//----- nvinfo : EIATTR_KPARAM_INFO
	.align		4
.L_13:
        /*0028*/ 	.byte	0x04, 0x17
        /*002a*/ 	.short	(.L_15 - .L_14)
.L_14:
        /*002c*/ 	.word	0x00000000
        /*0030*/ 	.short	0x0000
        /*0032*/ 	.short	0x0000
        /*0034*/ 	.byte	0x00, 0xf4, 0x21, 0x00


	//----- nvinfo : EIATTR_SPARSE_MMA_MASK
	.align		4
.L_15:
        /*0038*/ 	.byte	0x03, 0x50
        /*003a*/ 	.short	0x0000


	//----- nvinfo : EIATTR_MAXREG_COUNT
	.align		4
        /*003c*/ 	.byte	0x03, 0x1b
        /*003e*/ 	.short	0x00ff


	//----- nvinfo : EIATTR_EXIT_INSTR_OFFSETS
	.align		4
        /*0040*/ 	.byte	0x04, 0x1c
        /*0042*/ 	.short	(.L_17 - .L_16)


	//   ....[0]....
.L_16:
        /*0044*/ 	.word	0x00000ac0


	//   ....[1]....
        /*0048*/ 	.word	0x00000ae0


	//----- nvinfo : EIATTR_REQNTID
	.align		4
.L_17:
        /*004c*/ 	.byte	0x04, 0x10
        /*004e*/ 	.short	(.L_19 - .L_18)
.L_18:
        /*0050*/ 	.word	0x00000080
        /*0054*/ 	.word	0x00000001
        /*0058*/ 	.word	0x00000001


	//----- nvinfo : EIATTR_CBANK_PARAM_SIZE
	.align		4
.L_19:
        /*005c*/ 	.byte	0x03, 0x19
        /*005e*/ 	.short	0x0014


	//----- nvinfo : EIATTR_PARAM_CBANK
	.align		4
        /*0060*/ 	.byte	0x04, 0x0a
        /*0062*/ 	.short	(.L_21 - .L_20)
	.align		4
.L_20:
        /*0064*/ 	.word	index@(.nv.constant0.triton_poi_fused_max_pool2d_with_indices_0)
        /*0068*/ 	.short	0x0210
        /*006a*/ 	.short	0x0014


	//----- nvinfo : EIATTR_SW_WAR
	.align		4
.L_21:
        /*006c*/ 	.byte	0x04, 0x36
        /*006e*/ 	.short	(.L_23 - .L_22)
.L_22:
        /*0070*/ 	.word	0x00000008
.L_23:


//--------------------- .nv.callgraph             --------------------------
	.section	.nv.callgraph,"",@"SHT_CUDA_CALLGRAPH"
	.align	4
	.sectionentsize	8
	.align		4
        /*0000*/ 	.word	0x00000000
	.align		4
        /*0004*/ 	.word	0xffffffff
	.align		4
        /*0008*/ 	.word	0x00000000
	.align		4
        /*000c*/ 	.word	0xfffffffe
	.align		4
        /*0010*/ 	.word	0x00000000
	.align		4
        /*0014*/ 	.word	0xfffffffd
	.align		4
        /*0018*/ 	.word	0x00000000
	.align		4
        /*001c*/ 	.word	0xfffffffc


//--------------------- .text.triton_poi_fused_max_pool2d_with_indices_0 --------------------------
	.section	.text.triton_poi_fused_max_pool2d_with_indices_0,"ax",@progbits
	.align	128
        .global         triton_poi_fused_max_pool2d_with_indices_0
        .type           triton_poi_fused_max_pool2d_with_indices_0,@function
        .size           triton_poi_fused_max_pool2d_with_indices_0,(.L_x_1 - triton_poi_fused_max_pool2d_with_indices_0)
        .other          triton_poi_fused_max_pool2d_with_indices_0,@"STO_CUDA_ENTRY STV_DEFAULT"
triton_poi_fused_max_pool2d_with_indices_0:
.text.triton_poi_fused_max_pool2d_with_indices_0:
[----:B------:R-:W0:Y:S02]  /*0000*/  LDC R1, c[0x0][0x28] ;  /* 0x00000a00ff017b82 */ /* 0x000e240000000800 */
[----:B------:R-:W1:Y:S01]  /*0010*/  S2R R0, SR_TID.X ;  /* 0x0000000000007919 */ /* 0x000e620000002100 */
[----:B------:R-:W-:Y:S01]  /*0020*/  IMAD.MOV.U32 R12, RZ, RZ, RZ ;  /* 0x000000ffff0c7224 */ /* 0x000fe200078e00ff */
[----:B------:R-:W-:Y:S01]  /*0030*/  ULDC.64 UR4, c[0x0][0x208] ;  /* 0x0000820000047ab9 */ /* 0x000fe20000000a00 */
[----:B------:R-:W2:Y:S01]  /*0040*/  S2R R3, SR_CTAID.X ;  /* 0x0000000000037919 */ /* 0x000ea20000002500 */
[----:B-1----:R-:W-:-:S05]  /*0050*/  LOP3.LUT R0, R0, 0x7f, RZ, 0xc0, !PT ;  /* 0x0000007f00007812 */ /* 0x002fca00078ec0ff */
[----:B--2---:R-:W-:-:S04]  /*0060*/  IMAD R0, R3, 0x80, R0 ;  /* 0x0000008003007824 */ /* 0x004fc800078e0200 */
[----:B------:R-:W-:-:S04]  /*0070*/  IMAD.HI R2, R0, 0x55555556, RZ ;  /* 0x5555555600027827 */ /* 0x000fc800078e02ff */
[----:B------:R-:W-:Y:S01]  /*0080*/  IMAD.HI R6, R0, 0x38e38e39, RZ ;  /* 0x38e38e3900067827 */ /* 0x000fe200078e02ff */
[----:B------:R-:W-:-:S04]  /*0090*/  LEA.HI R5, R2, R2, RZ, 0x1 ;  /* 0x0000000202057211 */ /* 0x000fc800078f08ff */
[----:B------:R-:W-:Y:S01]  /*00a0*/  SHF.R.U32.HI R7, RZ, 0x1, R6 ;  /* 0x00000001ff077819 */ /* 0x000fe20000011606 */
[----:B------:R-:W-:-:S03]  /*00b0*/  IMAD.HI R2, R5, 0x55555556, RZ ;  /* 0x5555555605027827 */ /* 0x000fc600078e02ff */
[----:B------:R-:W-:Y:S02]  /*00c0*/  LEA.HI R6, R6, R7, RZ, 0x1 ;  /* 0x0000000706067211 */ /* 0x000fe400078f08ff */
[----:B------:R-:W-:Y:S02]  /*00d0*/  LEA.HI R4, R2, R2, RZ, 0x1 ;  /* 0x0000000202047211 */ /* 0x000fe400078f08ff */
[----:B------:R-:W1:Y:S03]  /*00e0*/  LDC.64 R2, c[0x0][0x210] ;  /* 0x00008400ff027b82 */ /* 0x000e660000000a00 */
[----:B------:R-:W-:Y:S02]  /*00f0*/  IMAD R4, R4, -0x3, R5 ;  /* 0xfffffffd04047824 */ /* 0x000fe400078e0205 */
[----:B------:R-:W-:-:S03]  /*0100*/  IMAD R5, R5, -0x3, R0 ;  /* 0xfffffffd05057824 */ /* 0x000fc600078e0200 */
[----:B------:R-:W-:Y:S01]  /*0110*/  ISETP.GT.AND P0, PT, R4, RZ, PT ;  /* 0x000000ff0400720c */ /* 0x000fe20003f04270 */
[----:B------:R-:W-:Y:S02]  /*0120*/  IMAD R7, R6, 0x10, R5 ;  /* 0x0000001006077824 */ /* 0x000fe400078e0205 */
[----:B------:R-:W-:Y:S01]  /*0130*/  IMAD.MOV.U32 R6, RZ, RZ, RZ ;  /* 0x000000ffff067224 */ /* 0x000fe200078e00ff */
[C---:B------:R-:W-:Y:S01]  /*0140*/  ISETP.GT.AND P1, PT, R5.reuse, RZ, P0 ;  /* 0x000000ff0500720c */ /* 0x040fe20000724270 */
[----:B------:R-:W-:Y:S01]  /*0150*/  IMAD R7, R4, 0x4, R7 ;  /* 0x0000000404077824 */ /* 0x000fe200078e0207 */
[----:B------:R-:W-:Y:S02]  /*0160*/  ISETP.GT.AND P2, PT, R5, -0x1, P0 ;  /* 0xffffffff0500780c */ /* 0x000fe40000744270 */
[C---:B------:R-:W-:Y:S01]  /*0170*/  ISETP.LT.AND P1, PT, R0.reuse, 0x90, P1 ;  /* 0x000000900000780c */ /* 0x040fe20000f21270 */
[C---:B------:R-:W-:Y:S01]  /*0180*/  VIADD R9, R7.reuse, 0xfffffffb ;  /* 0xfffffffb07097836 */ /* 0x040fe20000000000 */
[----:B------:R-:W-:Y:S01]  /*0190*/  ISETP.LT.AND P2, PT, R0, 0x90, P2 ;  /* 0x000000900000780c */ /* 0x000fe20001741270 */
[----:B------:R-:W-:-:S02]  /*01a0*/  VIADD R11, R7, 0xfffffffc ;  /* 0xfffffffc070b7836 */ /* 0x000fc40000000000 */
[----:B-1----:R-:W-:-:S04]  /*01b0*/  IMAD.WIDE R8, R9, 0x4, R2 ;  /* 0x0000000409087825 */ /* 0x002fc800078e0202 */
[----:B------:R-:W-:-:S04]  /*01c0*/  IMAD.WIDE R10, R11, 0x4, R2 ;  /* 0x000000040b0a7825 */ /* 0x000fc800078e0202 */
[----:B------:R1:W2:Y:S04]  /*01d0*/  @P1 LDG.E R6, desc[UR4][R8.64] ;  /* 0x0000000408061981 */ /* 0x0002a8000c1e1900 */
[----:B------:R3:W4:Y:S01]  /*01e0*/  @P2 LDG.E R12, desc[UR4][R10.64] ;  /* 0x000000040a0c2981 */ /* 0x000722000c1e1900 */
[----:B------:R-:W-:Y:S01]  /*01f0*/  ISETP.GE.AND P4, PT, R0, 0x90, PT ;  /* 0x000000900000780c */ /* 0x000fe20003f86270 */
[----:B------:R-:W-:Y:S02]  /*0200*/  IMAD.MOV.U32 R14, RZ, RZ, RZ ;  /* 0x000000ffff0e7224 */ /* 0x000fe400078e00ff */
[----:B-1----:R-:W-:-:S04]  /*0210*/  VIADD R9, R7, 0xfffffffd ;  /* 0xfffffffd07097836 */ /* 0x002fc80000000000 */
[----:B------:R-:W-:Y:S01]  /*0220*/  IMAD.WIDE R8, R9, 0x4, R2 ;  /* 0x0000000409087825 */ /* 0x000fe200078e0202 */
[----:B------:R-:W-:-:S03]  /*0230*/  CS2R R16, SRZ ;  /* 0x0000000000107805 */ /* 0x000fc6000001ff00 */
[----:B---3--:R-:W-:-:S04]  /*0240*/  VIADD R11, R7, 0xfffffffe ;  /* 0xfffffffe070b7836 */ /* 0x008fc80000000000 */
[----:B------:R-:W-:Y:S01]  /*0250*/  IMAD.WIDE R10, R11, 0x4, R2 ;  /* 0x000000040b0a7825 */ /* 0x000fe200078e0202 */
[----:B------:R-:W-:-:S04]  /*0260*/  LOP3.LUT R15, R4, R5, RZ, 0xfc, !PT ;  /* 0x00000005040f7212 */ /* 0x000fc800078efcff */
[----:B------:R-:W-:Y:S02]  /*0270*/  ISETP.GT.AND P6, PT, R15, -0x1, !P4 ;  /* 0xffffffff0f00780c */ /* 0x000fe400067c4270 */
[----:B------:R-:W-:Y:S02]  /*0280*/  CS2R R18, SRZ ;  /* 0x0000000000127805 */ /* 0x000fe4000001ff00 */
[----:B--2---:R-:W-:Y:S02]  /*0290*/  SEL R13, R6, 0xff800000, P1 ;  /* 0xff800000060d7807 */ /* 0x004fe40000800000 */
[----:B------:R-:W-:Y:S02]  /*02a0*/  ISETP.GT.AND P1, PT, R4, -0x1, PT ;  /* 0xffffffff0400780c */ /* 0x000fe40003f24270 */
[----:B----4-:R-:W-:Y:S02]  /*02b0*/  SEL R6, R12, 0xff800000, P2 ;  /* 0xff8000000c067807 */ /* 0x010fe40001000000 */
[----:B------:R-:W-:-:S02]  /*02c0*/  ISETP.GT.AND P2, PT, R5, -0x2, P0 ;  /* 0xfffffffe0500780c */ /* 0x000fc40000744270 */
[----:B------:R-:W-:Y:S02]  /*02d0*/  FSETP.GT.AND P3, PT, R6, R13, PT ;  /* 0x0000000d0600720b */ /* 0x000fe40003f64000 */
[----:B------:R-:W-:Y:S02]  /*02e0*/  ISETP.LT.AND P2, PT, R0, 0x90, P2 ;  /* 0x000000900000780c */ /* 0x000fe40001741270 */
[----:B------:R-:W-:Y:S02]  /*02f0*/  FSETP.NAN.AND P5, PT, R6, R6, PT ;  /* 0x000000060600720b */ /* 0x000fe40003fa8000 */
[----:B------:R-:W-:-:S07]  /*0300*/  ISETP.LT.AND P0, PT, R5, 0x2, !P4 ;  /* 0x000000020500780c */ /* 0x000fce0006701270 */
[----:B------:R-:W-:Y:S02]  /*0310*/  @!P3 FSEL R6, R6, R13, P5 ;  /* 0x0000000d0606b208 */ /* 0x000fe40002800000 */
[----:B------:R-:W-:Y:S01]  /*0320*/  ISETP.GT.AND P3, PT, R5, RZ, P1 ;  /* 0x000000ff0500720c */ /* 0x000fe20000f64270 */
[----:B------:R1:W2:Y:S01]  /*0330*/  @P2 LDG.E R14, desc[UR4][R8.64] ;  /* 0x00000004080e2981 */ /* 0x0002a2000c1e1900 */
[----:B------:R-:W-:Y:S02]  /*0340*/  ISETP.GT.AND P5, PT, R4, RZ, P0 ;  /* 0x000000ff0400720c */ /* 0x000fe400007a4270 */
[----:B------:R-:W-:Y:S01]  /*0350*/  ISETP.LT.AND P3, PT, R0, 0x90, P3 ;  /* 0x000000900000780c */ /* 0x000fe20001f61270 */
[----:B------:R-:W-:-:S04]  /*0360*/  VIADD R13, R7, 0xffffffff ;  /* 0xffffffff070d7836 */ /* 0x000fc80000000000 */
[----:B------:R-:W-:-:S06]  /*0370*/  IMAD.WIDE R12, R13, 0x4, R2 ;  /* 0x000000040d0c7825 */ /* 0x000fcc00078e0202 */
[----:B------:R3:W4:Y:S04]  /*0380*/  @P5 LDG.E R16, desc[UR4][R10.64] ;  /* 0x000000040a105981 */ /* 0x000728000c1e1900 */
[----:B------:R-:W5:Y:S01]  /*0390*/  @P3 LDG.E R17, desc[UR4][R12.64] ;  /* 0x000000040c113981 */ /* 0x000f62000c1e1900 */
[----:B-1----:R-:W-:-:S05]  /*03a0*/  IMAD.WIDE R8, R7, 0x4, R2 ;  /* 0x0000000407087825 */ /* 0x002fca00078e0202 */
[----:B------:R1:W5:Y:S01]  /*03b0*/  @P6 LDG.E R18, desc[UR4][R8.64] ;  /* 0x0000000408126981 */ /* 0x000362000c1e1900 */
[C---:B---3--:R-:W-:Y:S02]  /*03c0*/  VIADD R11, R7.reuse, 0x2 ;  /* 0x00000002070b7836 */ /* 0x048fe40000000000 */
[----:B-1----:R-:W-:-:S04]  /*03d0*/  VIADD R9, R7, 0x1 ;  /* 0x0000000107097836 */ /* 0x002fc80000000000 */
[----:B------:R-:W-:-:S04]  /*03e0*/  IMAD.WIDE R8, R9, 0x4, R2 ;  /* 0x0000000409087825 */ /* 0x000fc800078e0202 */
[----:B------:R-:W-:Y:S02]  /*03f0*/  VIADD R13, R7, 0x3 ;  /* 0x00000003070d7836 */ /* 0x000fe40000000000 */
[----:B------:R-:W-:-:S04]  /*0400*/  IMAD.WIDE R10, R11, 0x4, R2 ;  /* 0x000000040b0a7825 */ /* 0x000fc800078e0202 */
[----:B------:R-:W-:Y:S01]  /*0410*/  IMAD.WIDE R12, R13, 0x4, R2 ;  /* 0x000000040d0c7825 */ /* 0x000fe200078e0202 */
[----:B--2---:R-:W-:-:S04]  /*0420*/  SEL R15, R14, 0xff800000, P2 ;  /* 0xff8000000e0f7807 */ /* 0x004fc80001000000 */
[-C--:B------:R-:W-:Y:S02]  /*0430*/  FSETP.NAN.AND P2, PT, R15, R15.reuse, PT ;  /* 0x0000000f0f00720b */ /* 0x080fe40003f48000 */
[----:B----4-:R-:W-:Y:S02]  /*0440*/  SEL R16, R16, 0xff800000, P5 ;  /* 0xff80000010107807 */ /* 0x010fe40002800000 */
[----:B------:R-:W-:Y:S02]  /*0450*/  FSETP.GEU.AND P5, PT, R6, R15, PT ;  /* 0x0000000f0600720b */ /* 0x000fe40003fae000 */
[----:B-----5:R-:W-:Y:S02]  /*0460*/  SEL R17, R17, 0xff800000, P3 ;  /* 0xff80000011117807 */ /* 0x020fe40001800000 */
[----:B------:R-:W-:-:S05]  /*0470*/  FSETP.NAN.AND P3, PT, R16, R16, PT ;  /* 0x000000101000720b */ /* 0x000fca0003f68000 */
[----:B------:R-:W-:Y:S02]  /*0480*/  @!P2 FSEL R15, R15, R6, !P5 ;  /* 0x000000060f0fa208 */ /* 0x000fe40006800000 */
[----:B------:R-:W-:Y:S02]  /*0490*/  FSETP.NAN.AND P5, PT, R17, R17, PT ;  /* 0x000000111100720b */ /* 0x000fe40003fa8000 */
[----:B------:R-:W-:Y:S02]  /*04a0*/  FSETP.GEU.AND P2, PT, R15, R16, PT ;  /* 0x000000100f00720b */ /* 0x000fe40003f4e000 */
[----:B------:R-:W-:Y:S02]  /*04b0*/  SEL R18, R18, 0xff800000, P6 ;  /* 0xff80000012127807 */ /* 0x000fe40003000000 */
[----:B------:R-:W-:Y:S02]  /*04c0*/  @!P3 FSEL R16, R16, R15, !P2 ;  /* 0x0000000f1010b208 */ /* 0x000fe40005000000 */
[----:B------:R-:W-:-:S02]  /*04d0*/  FSETP.NAN.AND P3, PT, R18, R18, PT ;  /* 0x000000121200720b */ /* 0x000fc40003f68000 */
[----:B------:R-:W-:Y:S02]  /*04e0*/  FSETP.GEU.AND P6, PT, R16, R17, PT ;  /* 0x000000111000720b */ /* 0x000fe40003fce000 */
[----:B------:R-:W-:Y:S02]  /*04f0*/  ISETP.GT.AND P2, PT, R5, -0x2, P1 ;  /* 0xfffffffe0500780c */ /* 0x000fe40000f44270 */
[----:B------:R-:W-:Y:S02]  /*0500*/  @!P5 FSEL R17, R17, R16, !P6 ;  /* 0x000000101111d208 */ /* 0x000fe40007000000 */
[----:B------:R-:W-:Y:S02]  /*0510*/  ISETP.LT.AND P2, PT, R0, 0x90, P2 ;  /* 0x000000900000780c */ /* 0x000fe40001741270 */
[----:B------:R-:W-:Y:S02]  /*0520*/  FSETP.GEU.AND P5, PT, R17, R18, PT ;  /* 0x000000121100720b */ /* 0x000fe40003fae000 */
[----:B------:R-:W-:Y:S01]  /*0530*/  ISETP.GT.AND P1, PT, R4, -0x2, PT ;  /* 0xfffffffe0400780c */ /* 0x000fe20003f24270 */
[----:B------:R-:W-:Y:S01]  /*0540*/  IMAD.MOV.U32 R6, RZ, RZ, RZ ;  /* 0x000000ffff067224 */ /* 0x000fe200078e00ff */
[----:B------:R-:W-:-:S02]  /*0550*/  @!P3 FSEL R18, R18, R17, !P5 ;  /* 0x000000111212b208 */ /* 0x000fc40006800000 */
[C---:B------:R-:W-:Y:S02]  /*0560*/  ISETP.GT.AND P3, PT, R5.reuse, RZ, P1 ;  /* 0x000000ff0500720c */ /* 0x040fe40000f64270 */
[----:B------:R-:W-:Y:S02]  /*0570*/  ISETP.GT.AND P6, PT, R4, -0x1, P0 ;  /* 0xffffffff0400780c */ /* 0x000fe400007c4270 */
[----:B------:R-:W-:Y:S01]  /*0580*/  ISETP.LT.AND P3, PT, R0, 0x90, P3 ;  /* 0x000000900000780c */ /* 0x000fe20001f61270 */
[----:B------:R1:W2:Y:S01]  /*0590*/  @P2 LDG.E R6, desc[UR4][R8.64] ;  /* 0x0000000408062981 */ /* 0x0002a2000c1e1900 */
[----:B------:R-:W-:Y:S02]  /*05a0*/  IMAD.MOV.U32 R14, RZ, RZ, RZ ;  /* 0x000000ffff0e7224 */ /* 0x000fe400078e00ff */
[----:B------:R-:W-:Y:S01]  /*05b0*/  IMAD.MOV.U32 R16, RZ, RZ, RZ ;  /* 0x000000ffff107224 */ /* 0x000fe200078e00ff */
[----:B------:R-:W-:-:S06]  /*05c0*/  ISETP.GT.AND P5, PT, R5, -0x1, P1 ;  /* 0xffffffff0500780c */ /* 0x000fcc0000fa4270 */
[----:B------:R3:W4:Y:S01]  /*05d0*/  @P6 LDG.E R14, desc[UR4][R10.64] ;  /* 0x000000040a0e6981 */ /* 0x000722000c1e1900 */
[----:B------:R-:W-:-:S03]  /*05e0*/  ISETP.LT.AND P5, PT, R0, 0x90, P5 ;  /* 0x000000900000780c */ /* 0x000fc60002fa1270 */
[----:B------:R-:W5:Y:S01]  /*05f0*/  @P3 LDG.E R16, desc[UR4][R12.64] ;  /* 0x000000040c103981 */ /* 0x000f62000c1e1900 */
[----:B------:R-:W-:-:S04]  /*0600*/  VIADD R15, R7, 0x4 ;  /* 0x00000004070f7836 */ /* 0x000fc80000000000 */
[----:B-1----:R-:W-:-:S05]  /*0610*/  IMAD.WIDE R8, R15, 0x4, R2 ;  /* 0x000000040f087825 */ /* 0x002fca00078e0202 */
[----:B------:R1:W5:Y:S01]  /*0620*/  @P5 LDG.E R19, desc[UR4][R8.64] ;  /* 0x0000000408135981 */ /* 0x000362000c1e1900 */
[----:B------:R-:W-:-:S04]  /*0630*/  ISETP.GT.AND P1, PT, R5, -0x2, P1 ;  /* 0xfffffffe0500780c */ /* 0x000fc80000f24270 */
[----:B------:R-:W-:Y:S01]  /*0640*/  ISETP.LT.AND P1, PT, R0, 0x90, P1 ;  /* 0x000000900000780c */ /* 0x000fe20000f21270 */
[----:B---3--:R-:W-:Y:S01]  /*0650*/  VIADD R11, R7, 0x5 ;  /* 0x00000005070b7836 */ /* 0x008fe20000000000 */
[----:B-1----:R-:W-:-:S03]  /*0660*/  CS2R R8, SRZ ;  /* 0x0000000000087805 */ /* 0x002fc6000001ff00 */
[----:B------:R-:W-:-:S04]  /*0670*/  IMAD.WIDE R10, R11, 0x4, R2 ;  /* 0x000000040b0a7825 */ /* 0x000fc800078e0202 */
[----:B------:R-:W-:-:S04]  /*0680*/  VIADD R13, R7, 0x6 ;  /* 0x00000006070d7836 */ /* 0x000fc80000000000 */
[----:B------:R1:W3:Y:S01]  /*0690*/  @P1 LDG.E R8, desc[UR4][R10.64] ;  /* 0x000000040a081981 */ /* 0x0002e2000c1e1900 */
        /* <DEDUP_REMOVED lines=13> */
[----:B------:R-:W-:-:S04]  /*0770*/  FSETP.GEU.AND P3, PT, R14, R17, PT ;  /* 0x000000110e00720b */ /* 0x000fc80003f6e000 */
[----:B------:R-:W-:Y:S02]  /*0780*/  @!P2 FSEL R17, R17, R14, !P3 ;  /* 0x0000000e1111a208 */ /* 0x000fe40005800000 */
[C---:B------:R-:W-:Y:S02]  /*0790*/  ISETP.LT.AND P2, PT, R4.reuse, 0x2, !P4 ;  /* 0x000000020400780c */ /* 0x040fe40006741270 */
[----:B------:R-:W-:Y:S02]  /*07a0*/  FSETP.GEU.AND P6, PT, R17, R6, PT ;  /* 0x000000061100720b */ /* 0x000fe40003fce000 */
[----:B------:R-:W-:Y:S02]  /*07b0*/  ISETP.GT.AND P3, PT, R4, -0x2, P0 ;  /* 0xfffffffe0400780c */ /* 0x000fe40000764270 */
[----:B------:R-:W-:Y:S02]  /*07c0*/  @!P5 FSEL R6, R6, R17, !P6 ;  /* 0x000000110606d208 */ /* 0x000fe40007000000 */
[----:B------:R-:W-:Y:S01]  /*07d0*/  ISETP.GT.AND P5, PT, R5, RZ, P2 ;  /* 0x000000ff0500720c */ /* 0x000fe200017a4270 */
[----:B------:R-:W-:-:S02]  /*07e0*/  VIADD R15, R7, 0x7 ;  /* 0x00000007070f7836 */ /* 0x000fc40000000000 */
[----:B------:R-:W-:Y:S02]  /*07f0*/  IMAD.MOV.U32 R16, RZ, RZ, RZ ;  /* 0x000000ffff107224 */ /* 0x000fe400078e00ff */
[----:B------:R-:W-:Y:S01]  /*0800*/  IMAD.WIDE R14, R15, 0x4, R2 ;  /* 0x000000040f0e7825 */ /* 0x000fe200078e0202 */
[----:B------:R-:W-:-:S03]  /*0810*/  ISETP.GT.AND P6, PT, R5, -0x1, P2 ;  /* 0xffffffff0500780c */ /* 0x000fc600017c4270 */
[----:B------:R2:W4:Y:S01]  /*0820*/  @P3 LDG.E R9, desc[UR4][R12.64] ;  /* 0x000000040c093981 */ /* 0x000522000c1e1900 */
[----:B------:R-:W-:-:S03]  /*0830*/  VIADD R17, R7, 0x8 ;  /* 0x0000000807117836 */ /* 0x000fc60000000000 */
[----:B------:R-:W5:Y:S01]  /*0840*/  @P5 LDG.E R16, desc[UR4][R14.64] ;  /* 0x000000040e105981 */ /* 0x000f62000c1e1900 */
[----:B------:R-:W-:Y:S01]  /*0850*/  IMAD.MOV.U32 R18, RZ, RZ, RZ ;  /* 0x000000ffff127224 */ /* 0x000fe200078e00ff */
[----:B------:R-:W-:Y:S01]  /*0860*/  ISETP.GT.AND P2, PT, R5, -0x2, P2 ;  /* 0xfffffffe0500780c */ /* 0x000fe20001744270 */
[----:B-1----:R-:W-:Y:S01]  /*0870*/  IMAD.WIDE R10, R17, 0x4, R2 ;  /* 0x00000004110a7825 */ /* 0x002fe200078e0202 */
[----:B------:R-:W-:-:S03]  /*0880*/  ISETP.LT.AND P0, PT, R4, 0x2, P0 ;  /* 0x000000020400780c */ /* 0x000fc60000701270 */
[----:B------:R-:W-:Y:S01]  /*0890*/  VIADD R5, R7, 0x9 ;  /* 0x0000000907057836 */ /* 0x000fe20000000000 */
[----:B------:R-:W5:Y:S01]  /*08a0*/  @P6 LDG.E R18, desc[UR4][R10.64] ;  /* 0x000000040a126981 */ /* 0x000f62000c1e1900 */
[----:B------:R-:W-:Y:S02]  /*08b0*/  IMAD.MOV.U32 R17, RZ, RZ, RZ ;  /* 0x000000ffff117224 */ /* 0x000fe400078e00ff */
[----:B------:R-:W-:-:S04]  /*08c0*/  IMAD.WIDE R4, R5, 0x4, R2 ;  /* 0x0000000405047825 */ /* 0x000fc800078e0202 */
[----:B------:R-:W-:Y:S01]  /*08d0*/  VIADD R7, R7, 0xa ;  /* 0x0000000a07077836 */ /* 0x000fe20000000000 */
[----:B------:R-:W5:Y:S01]  /*08e0*/  @P2 LDG.E R17, desc[UR4][R4.64] ;  /* 0x0000000404112981 */ /* 0x000f62000c1e1900 */
[----:B--2---:R-:W-:Y:S02]  /*08f0*/  IMAD.MOV.U32 R12, RZ, RZ, RZ ;  /* 0x000000ffff0c7224 */ /* 0x004fe400078e00ff */
[----:B------:R-:W-:-:S05]  /*0900*/  IMAD.WIDE R2, R7, 0x4, R2 ;  /* 0x0000000407027825 */ /* 0x000fca00078e0202 */
[----:B------:R1:W2:Y:S01]  /*0910*/  @P0 LDG.E R12, desc[UR4][R2.64] ;  /* 0x00000004020c0981 */ /* 0x0002a2000c1e1900 */
[----:B---3--:R-:W-:-:S04]  /*0920*/  SEL R7, R8, 0xff800000, P1 ;  /* 0xff80000008077807 */ /* 0x008fc80000800000 */
[-C--:B------:R-:W-:Y:S01]  /*0930*/  FSETP.NAN.AND P1, PT, R7, R7.reuse, PT ;  /* 0x000000070700720b */ /* 0x080fe20003f28000 */
[----:B-1----:R-:W1:Y:S02]  /*0940*/  LDC.64 R2, c[0x0][0x218] ;  /* 0x00008600ff027b82 */ /* 0x002e640000000a00 */
[----:B-1----:R-:W-:Y:S01]  /*0950*/  IMAD.WIDE R2, R0, 0x4, R2 ;  /* 0x0000000400027825 */ /* 0x002fe200078e0202 */
[----:B----4-:R-:W-:Y:S02]  /*0960*/  SEL R8, R9, 0xff800000, P3 ;  /* 0xff80000009087807 */ /* 0x010fe40001800000 */
[----:B-----5:R-:W-:Y:S02]  /*0970*/  SEL R9, R16, 0xff800000, P5 ;  /* 0xff80000010097807 */ /* 0x020fe40002800000 */
[----:B------:R-:W-:Y:S02]  /*0980*/  FSETP.NAN.AND P3, PT, R8, R8, PT ;  /* 0x000000080800720b */ /* 0x000fe40003f68000 */
[----:B------:R-:W-:-:S04]  /*0990*/  FSETP.GEU.AND P5, PT, R6, R7, PT ;  /* 0x000000070600720b */ /* 0x000fc80003fae000 */
[----:B------:R-:W-:Y:S02]  /*09a0*/  @!P1 FSEL R7, R7, R6, !P5 ;  /* 0x0000000607079208 */ /* 0x000fe40006800000 */
[----:B------:R-:W-:Y:S02]  /*09b0*/  FSETP.NAN.AND P1, PT, R9, R9, PT ;  /* 0x000000090900720b */ /* 0x000fe40003f28000 */
[----:B------:R-:W-:Y:S02]  /*09c0*/  FSETP.GEU.AND P5, PT, R7, R8, PT ;  /* 0x000000080700720b */ /* 0x000fe40003fae000 */
[----:B------:R-:W-:Y:S02]  /*09d0*/  SEL R18, R18, 0xff800000, P6 ;  /* 0xff80000012127807 */ /* 0x000fe40003000000 */
[----:B------:R-:W-:Y:S02]  /*09e0*/  @!P3 FSEL R8, R8, R7, !P5 ;  /* 0x000000070808b208 */ /* 0x000fe40006800000 */
[----:B------:R-:W-:-:S02]  /*09f0*/  FSETP.NAN.AND P3, PT, R18, R18, PT ;  /* 0x000000121200720b */ /* 0x000fc40003f68000 */
[----:B------:R-:W-:Y:S02]  /*0a00*/  FSETP.GEU.AND P5, PT, R8, R9, PT ;  /* 0x000000090800720b */ /* 0x000fe40003fae000 */
[----:B------:R-:W-:Y:S02]  /*0a10*/  SEL R17, R17, 0xff800000, P2 ;  /* 0xff80000011117807 */ /* 0x000fe40001000000 */
[----:B------:R-:W-:Y:S02]  /*0a20*/  @!P1 FSEL R9, R9, R8, !P5 ;  /* 0x0000000809099208 */ /* 0x000fe40006800000 */
[----:B------:R-:W-:Y:S02]  /*0a30*/  FSETP.NAN.AND P1, PT, R17, R17, PT ;  /* 0x000000111100720b */ /* 0x000fe40003f28000 */
[----:B------:R-:W-:Y:S02]  /*0a40*/  FSETP.GEU.AND P2, PT, R9, R18, PT ;  /* 0x000000120900720b */ /* 0x000fe40003f4e000 */
[----:B--2---:R-:W-:-:S02]  /*0a50*/  SEL R12, R12, 0xff800000, P0 ;  /* 0xff8000000c0c7807 */ /* 0x004fc40000000000 */
[----:B------:R-:W-:Y:S02]  /*0a60*/  @!P3 FSEL R18, R18, R9, !P2 ;  /* 0x000000091212b208 */ /* 0x000fe40005000000 */
[----:B------:R-:W-:Y:S02]  /*0a70*/  FSETP.NAN.AND P0, PT, R12, R12, PT ;  /* 0x0000000c0c00720b */ /* 0x000fe40003f08000 */
[----:B------:R-:W-:-:S04]  /*0a80*/  FSETP.GEU.AND P2, PT, R18, R17, PT ;  /* 0x000000111200720b */ /* 0x000fc80003f4e000 */
[----:B------:R-:W-:-:S04]  /*0a90*/  @!P1 FSEL R17, R17, R18, !P2 ;  /* 0x0000001211119208 */ /* 0x000fc80005000000 */
[----:B------:R-:W-:-:S04]  /*0aa0*/  FSETP.GEU.AND P1, PT, R17, R12, PT ;  /* 0x0000000c1100720b */ /* 0x000fc80003f2e000 */
[----:B------:R-:W-:Y:S01]  /*0ab0*/  @!P0 SEL R12, R12, R17, !P1 ;  /* 0x000000110c0c8207 */ /* 0x000fe20004800000 */
[----:B------:R-:W-:Y:S08]  /*0ac0*/  @P4 EXIT ;  /* 0x000000000000494d */ /* 0x000ff00003800000 */
[----:B------:R-:W-:Y:S01]  /*0ad0*/  STG.E desc[UR4][R2.64], R12 ;  /* 0x0000000c02007986 */ /* 0x000fe2000c101904 */
[----:B------:R-:W-:Y:S05]  /*0ae0*/  EXIT ;  /* 0x000000000000794d */ /* 0x000fea0003800000 */
.L_x_0:
[----:B------:R-:W-:-:S00]  /*0af0*/  BRA `(.L_x_0) ;  /* 0xfffffffc00fc7947 */ /* 0x000fc0000383ffff */
[----:B------:R-:W-:-:S00]  /*0b00*/  NOP ;  /* 0x0000000000007918 */ /* 0x000fc00000000000 */
[----:B------:R-:W-:-:S00]  /*0b10*/  NOP ;  /* 0x0000000000007918 */ /* 0x000fc00000000000 */
[----:B------:R-:W-:-:S00]  /*0b20*/  NOP ;  /* 0x0000000000007918 */ /* 0x000fc00000000000 */
[----:B------:R-:W-:-:S00]  /*0b30*/  NOP ;  /* 0x0000000000007918 */ /* 0x000fc00000000000 */
[----:B------:R-:W-:-:S00]  /*0b40*/  NOP ;  /* 0x0000000000007918 */ /* 0x000fc00000000000 */
[----:B------:R-:W-:-:S00]  /*0b50*/  NOP ;  /* 0x0000000000007918 */ /* 0x000fc00000000000 */
[----:B------:R-:W-:-:S00]  /*0b60*/  NOP ;  /* 0x0000000000007918 */ /* 0x000fc00000000000 */
[----:B------:R-:W-:-:S00]  /*0b70*/  NOP ;  /* 0x0000000000007918 */ /* 0x000fc00000000000 */
.L_x_1:


//--------------------- .nv.constant0.triton_poi_fused_max_pool2d_with_indices_0 --------------------------
	.section	.nv.constant0.triton_poi_fused_max_pool2d_with_indices_0,"a",@progbits
	.sectionflags	@""
	.align	4
.nv.constant0.triton_poi_fused_max_pool2d_with_indices_0:
	.zero		548
